	.headerflags	@"EF_CUDA_TEXMODE_UNIFIED EF_CUDA_64BIT_ADDRESS EF_CUDA_ACCELERATORS EF_CUDA_SM90 EF_CUDA_VIRTUAL_SM(EF_CUDA_SM90)"
	.elftype	@"ET_EXEC"


//--------------------- .nv.info                  --------------------------
	.section	.nv.info,"",@"SHT_CUDA_INFO"
	.align	4


	//----- nvinfo : EIATTR_REGCOUNT
	.align		4
        /*0000*/ 	.byte	0x04, 0x2f
        /*0002*/ 	.short	(.L_3 - .L_2)
	.align		4
.L_2:
        /*0004*/ 	.word	index@(triton_poi_fused__native_batch_norm_legit_no_training_add_1)
        /*0008*/ 	.word	0x00000020


	//----- nvinfo : EIATTR_MIN_STACK_SIZE
	.align		4
.L_3:
        /*000c*/ 	.byte	0x04, 0x12
        /*000e*/ 	.short	(.L_5 - .L_4)
	.align		4
.L_4:
        /*0010*/ 	.word	index@(triton_poi_fused__native_batch_norm_legit_no_training_add_1)
        /*0014*/ 	.word	0x00000000


	//----- nvinfo : EIATTR_FRAME_SIZE
	.align		4
.L_5:
        /*0018*/ 	.byte	0x04, 0x11
        /*001a*/ 	.short	(.L_7 - .L_6)
	.align		4
.L_6:
        /*001c*/ 	.word	index@(triton_poi_fused__native_batch_norm_legit_no_training_add_1)
        /*0020*/ 	.word	0x00000000


	//----- nvinfo : EIATTR_MIN_STACK_SIZE
	.align		4
.L_7:
        /*0024*/ 	.byte	0x04, 0x12
        /*0026*/ 	.short	(.L_9 - .L_8)
	.align		4
.L_8:
        /*0028*/ 	.word	index@(triton_poi_fused__native_batch_norm_legit_no_training_add_1)
        /*002c*/ 	.word	0x00000000
.L_9:


//--------------------- .nv.info.triton_poi_fused__native_batch_norm_legit_no_training_add_1 --------------------------
	.section	.nv.info.triton_poi_fused__native_batch_norm_legit_no_training_add_1,"",@"SHT_CUDA_INFO"
	.sectionflags	@""
	.align	4


	//----- nvinfo : EIATTR_CUDA_API_VERSION
	.align		4
        /*0000*/ 	.byte	0x04, 0x37
        /*0002*/ 	.short	(.L_11 - .L_10)
.L_10:
        /*0004*/ 	.word	0x0000007c


	//----- nvinfo : EIATTR_KPARAM_INFO
	.align		4
.L_11:
        /*0008*/ 	.byte	0x04, 0x17
        /*000a*/ 	.short	(.L_13 - .L_12)
.L_12:
        /*000c*/ 	.word	0x00000000
        /*0010*/ 	.short	0x0007
        /*0012*/ 	.short	0x0038
        /*0014*/ 	.byte	0x00, 0xf0, 0x11, 0x00


	//----- nvinfo : EIATTR_KPARAM_INFO
	.align		4
.L_13:
        /*0018*/ 	.byte	0x04, 0x17
        /*001a*/ 	.short	(.L_15 - .L_14)
.L_14:
        /*001c*/ 	.word	0x00000000
        /*0020*/ 	.short	0x0006
        /*0022*/ 	.short	0x0030
        /*0024*/ 	.byte	0x00, 0xf4, 0x21, 0x00


	//----- nvinfo : EIATTR_KPARAM_INFO
	.align		4
.L_15:
        /*0028*/ 	.byte	0x04, 0x17
        /*002a*/ 	.short	(.L_17 - .L_16)
.L_16:
        /*002c*/ 	.word	0x00000000
        /*0030*/ 	.short	0x0005
        /*0032*/ 	.short	0x0028
        /*0034*/ 	.byte	0x00, 0xf4, 0x21, 0x00


	//----- nvinfo : EIATTR_KPARAM_INFO
	.align		4
.L_17:
        /*0038*/ 	.byte	0x04, 0x17
        /*003a*/ 	.short	(.L_19 - .L_18)
.L_18:
        /*003c*/ 	.word	0x00000000
        /*0040*/ 	.short	0x0004
        /*0042*/ 	.short	0x0020
        /*0044*/ 	.byte	0x00, 0xf4, 0x21, 0x00


	//----- nvinfo : EIATTR_KPARAM_INFO
	.align		4
.L_19:
        /*0048*/ 	.byte	0x04, 0x17
        /*004a*/ 	.short	(.L_21 - .L_20)
.L_20:
        /*004c*/ 	.word	0x00000000
        /*0050*/ 	.short	0x0003
        /*0052*/ 	.short	0x0018
        /*0054*/ 	.byte	0x00, 0xf4, 0x21, 0x00


	//----- nvinfo : EIATTR_KPARAM_INFO
	.align		4
.L_21:
        /*0058*/ 	.byte	0x04, 0x17
        /*005a*/ 	.short	(.L_23 - .L_22)
.L_22:
        /*005c*/ 	.word	0x00000000
        /*0060*/ 	.short	0x0002
        /*0062*/ 	.short	0x0010
        /*0064*/ 	.byte	0x00, 0xf4, 0x21, 0x00


	//----- nvinfo : EIATTR_KPARAM_INFO
	.align		4
.L_23:
        /*0068*/ 	.byte	0x04, 0x17
        /*006a*/ 	.short	(.L_25 - .L_24)
.L_24:
        /*006c*/ 	.word	0x00000000
        /*0070*/ 	.short	0x0001
        /*0072*/ 	.short	0x0008
        /*0074*/ 	.byte	0x00, 0xf4, 0x21, 0x00


	//----- nvinfo : EIATTR_KPARAM_INFO
	.align		4
.L_25:
        /*0078*/ 	.byte	0x04, 0x17
        /*007a*/ 	.short	(.L_27 - .L_26)
.L_26:
        /*007c*/ 	.word	0x00000000
        /*0080*/ 	.short	0x0000
        /*0082*/ 	.short	0x0000
        /*0084*/ 	.byte	0x00, 0xf4, 0x21, 0x00


	//----- nvinfo : EIATTR_SPARSE_MMA_MASK
	.align		4
.L_27:
        /*0088*/ 	.byte	0x03, 0x50
        /*008a*/ 	.short	0x0000


	//----- nvinfo : EIATTR_MAXREG_COUNT
	.align		4
        /*008c*/ 	.byte	0x03, 0x1b
        /*008e*/ 	.short	0x00ff


	//----- nvinfo : EIATTR_EXIT_INSTR_OFFSETS
	.align		4
        /*0090*/ 	.byte	0x04, 0x1c
        /*0092*/ 	.short	(.L_29 - .L_28)


	//   ....[0]....
.L_28:
        /*0094*/ 	.word	0x00000680


	//----- nvinfo : EIATTR_REQNTID
	.align		4
.L_29:
        /*0098*/ 	.byte	0x04, 0x10
        /*009a*/ 	.short	(.L_31 - .L_30)
.L_30:
        /*009c*/ 	.word	0x00000080
        /*00a0*/ 	.word	0x00000001
        /*00a4*/ 	.word	0x00000001


	//----- nvinfo : EIATTR_CBANK_PARAM_SIZE
	.align		4
.L_31:
        /*00a8*/ 	.byte	0x03, 0x19
        /*00aa*/ 	.short	0x003c


	//----- nvinfo : EIATTR_PARAM_CBANK
	.align		4
        /*00ac*/ 	.byte	0x04, 0x0a
        /*00ae*/ 	.short	(.L_33 - .L_32)
	.align		4
.L_32:
        /*00b0*/ 	.word	index@(.nv.constant0.triton_poi_fused__native_batch_norm_legit_no_training_add_1)
        /*00b4*/ 	.short	0x0210
        /*00b6*/ 	.short	0x003c


	//----- nvinfo : EIATTR_SW_WAR
	.align		4
.L_33:
        /*00b8*/ 	.byte	0x04, 0x36
        /*00ba*/ 	.short	(.L_35 - .L_34)
.L_34:
        /*00bc*/ 	.word	0x00000008
.L_35:


//--------------------- .nv.callgraph             --------------------------
	.section	.nv.callgraph,"",@"SHT_CUDA_CALLGRAPH"
	.align	4
	.sectionentsize	8
	.align		4
        /*0000*/ 	.word	0x00000000
	.align		4
        /*0004*/ 	.word	0xffffffff
	.align		4
        /*0008*/ 	.word	0x00000000
	.align		4
        /*000c*/ 	.word	0xfffffffe
	.align		4
        /*0010*/ 	.word	0x00000000
	.align		4
        /*0014*/ 	.word	0xfffffffd
	.align		4
        /*0018*/ 	.word	0x00000000
	.align		4
        /*001c*/ 	.word	0xfffffffc


//--------------------- .nv.constant4             --------------------------
	.section	.nv.constant4,"a",@progbits
	.align	8
	.align		8
.nv.constant4:
        /*0000*/ 	.dword	_$_str
	.align		8
        /*0008*/ 	.dword	_$_str_$_2


//--------------------- .text.triton_poi_fused__native_batch_norm_legit_no_training_add_1 --------------------------
	.section	.text.triton_poi_fused__native_batch_norm_legit_no_training_add_1,"ax",@progbits
	.align	128
        .global         triton_poi_fused__native_batch_norm_legit_no_training_add_1
        .type           triton_poi_fused__native_batch_norm_legit_no_training_add_1,@function
        .size           triton_poi_fused__native_batch_norm_legit_no_training_add_1,(.L_x_1 - triton_poi_fused__native_batch_norm_legit_no_training_add_1)
        .other          triton_poi_fused__native_batch_norm_legit_no_training_add_1,@"STO_CUDA_ENTRY STV_DEFAULT"
triton_poi_fused__native_batch_norm_legit_no_training_add_1:
.text.triton_poi_fused__native_batch_norm_legit_no_training_add_1:
[----:B------:R-:W-:Y:S01]  /*0000*/  LDC R1, c[0x0][0x28] ;  /* 0x00000a00ff017b82 */ /* 0x000fe20000000800 */
[----:B------:R-:W1:Y:S07]  /*0010*/  S2R R0, SR_TID.X ;  /* 0x0000000000007919 */ /* 0x000e6e0000002100 */
[----:B------:R-:W2:Y:S01]  /*0020*/  LDC.64 R2, c[0x0][0x220] ;  /* 0x00008800ff027b82 */ /* 0x000ea20000000a00 */
[----:B------:R-:W-:Y:S01]  /*0030*/  ULDC.64 UR4, c[0x0][0x208] ;  /* 0x0000820000047ab9 */ /* 0x000fe20000000a00 */
[----:B------:R-:W3:Y:S06]  /*0040*/  S2R R21, SR_CTAID.X ;  /* 0x0000000000157919 */ /* 0x000eec0000002500 */
[----:B------:R-:W4:Y:S08]  /*0050*/  LDC.64 R10, c[0x0][0x218] ;  /* 0x00008600ff0a7b82 */ /* 0x000f300000000a00 */
[----:B------:R-:W5:Y:S08]  /*0060*/  LDC.64 R8, c[0x0][0x210] ;  /* 0x00008400ff087b82 */ /* 0x000f700000000a00 */
[----:B------:R-:W4:Y:S01]  /*0070*/  LDC.64 R28, c[0x0][0x228] ;  /* 0x00008a00ff1c7b82 */ /* 0x000f220000000a00 */
[----:B-1----:R-:W-:-:S07]  /*0080*/  SHF.L.U32 R0, R0, 0x2, RZ ;  /* 0x0000000200007819 */ /* 0x002fce00000006ff */
[----:B------:R-:W1:Y:S01]  /*0090*/  LDC.64 R26, c[0x0][0x230] ;  /* 0x00008c00ff1a7b82 */ /* 0x000e620000000a00 */
[----:B---3--:R-:W-:Y:S02]  /*00a0*/  SHF.R.S32.HI R4, RZ, 0x15, R21 ;  /* 0x00000015ff047819 */ /* 0x008fe40000011415 */
[----:B------:R-:W-:Y:S02]  /*00b0*/  LOP3.LUT R0, R0, 0x1fc, RZ, 0xc0, !PT ;  /* 0x000001fc00007812 */ /* 0x000fe400078ec0ff */
[----:B------:R-:W-:Y:S02]  /*00c0*/  SGXT R4, R4, 0x1 ;  /* 0x000000010404781a */ /* 0x000fe40000000200 */
[----:B------:R-:W-:-:S04]  /*00d0*/  LEA R21, R21, R0, 0xa ;  /* 0x0000000015157211 */ /* 0x000fc800078e50ff */
[----:B------:R-:W-:-:S04]  /*00e0*/  LEA.HI R0, R4, R21, RZ, 0xe ;  /* 0x0000001504007211 */ /* 0x000fc800078f70ff */
[----:B------:R-:W-:-:S04]  /*00f0*/  SHF.R.S32.HI R15, RZ, 0xe, R0 ;  /* 0x0000000eff0f7819 */ /* 0x000fc80000011400 */
[----:B------:R-:W-:-:S04]  /*0100*/  LEA.HI R4, R15, R15, RZ, 0x5 ;  /* 0x0000000f0f047211 */ /* 0x000fc800078f28ff */
[----:B------:R-:W-:-:S04]  /*0110*/  LOP3.LUT R4, R4, 0xffffffe0, RZ, 0xc0, !PT ;  /* 0xffffffe004047812 */ /* 0x000fc800078ec0ff */
[----:B------:R-:W-:-:S05]  /*0120*/  IADD3 R15, R15, -R4, RZ ;  /* 0x800000040f0f7210 */ /* 0x000fca0007ffe0ff */
[----:B--2---:R-:W-:-:S06]  /*0130*/  IMAD.WIDE R4, R15, 0x4, R2 ;  /* 0x000000040f047825 */ /* 0x004fcc00078e0202 */
[----:B------:R-:W2:Y:S01]  /*0140*/  LDG.E.EL R4, desc[UR4][R4.64] ;  /* 0x0000000404047981 */ /* 0x000ea2000c2e1900 */
[----:B------:R-:W-:-:S04]  /*0150*/  IADD3 R0, R0, 0x200, RZ ;  /* 0x0000020000007810 */ /* 0x000fc80007ffe0ff */
[----:B------:R-:W-:-:S04]  /*0160*/  SHF.R.S32.HI R0, RZ, 0xe, R0 ;  /* 0x0000000eff007819 */ /* 0x000fc80000011400 */
[----:B------:R-:W-:-:S04]  /*0170*/  LEA.HI R6, R0, R0, RZ, 0x5 ;  /* 0x0000000000067211 */ /* 0x000fc800078f28ff */
[----:B------:R-:W-:-:S04]  /*0180*/  LOP3.LUT R13, R6, 0xffffffe0, RZ, 0xc0, !PT ;  /* 0xffffffe0060d7812 */ /* 0x000fc800078ec0ff */
[----:B------:R-:W-:-:S05]  /*0190*/  IADD3 R13, R0, -R13, RZ ;  /* 0x8000000d000d7210 */ /* 0x000fca0007ffe0ff */
[----:B------:R-:W-:-:S05]  /*01a0*/  IMAD.WIDE R2, R13, 0x4, R2 ;  /* 0x000000040d027825 */ /* 0x000fca00078e0202 */
[----:B------:R3:W2:Y:S01]  /*01b0*/  LDG.E.EL R20, desc[UR4][R2.64] ;  /* 0x0000000402147981 */ /* 0x0006a2000c2e1900 */
[----:B----4-:R-:W-:-:S04]  /*01c0*/  IMAD.WIDE R24, R15, 0x4, R10 ;  /* 0x000000040f187825 */ /* 0x010fc800078e020a */
[----:B-----5:R-:W-:Y:S01]  /*01d0*/  IMAD.WIDE R8, R21, 0x4, R8 ;  /* 0x0000000415087825 */ /* 0x020fe200078e0208 */
[----:B------:R4:W5:Y:S03]  /*01e0*/  LDG.E.EL R0, desc[UR4][R24.64] ;  /* 0x0000000418007981 */ /* 0x000966000c2e1900 */
[C---:B0-----:R-:W-:Y:S01]  /*01f0*/  IMAD.WIDE R18, R15.reuse, 0x4, R28 ;  /* 0x000000040f127825 */ /* 0x041fe200078e021c */
[----:B---3--:R-:W0:Y:S03]  /*0200*/  LDC.64 R2, c[0x0][0x238] ;  /* 0x00008e00ff027b82 */ /* 0x008e260000000a00 */
[----:B-1----:R-:W-:Y:S01]  /*0210*/  IMAD.WIDE R14, R15, 0x4, R26 ;  /* 0x000000040f0e7825 */ /* 0x002fe200078e021a */
[----:B------:R-:W3:Y:S04]  /*0220*/  LDG.E.EL R22, desc[UR4][R18.64] ;  /* 0x0000000412167981 */ /* 0x000ee8000c2e1900 */
[----:B------:R1:W3:Y:S01]  /*0230*/  LDG.E.EL R23, desc[UR4][R14.64] ;  /* 0x000000040e177981 */ /* 0x0002e2000c2e1900 */
[----:B----4-:R-:W-:Y:S01]  /*0240*/  HFMA2.MMA R25, -RZ, RZ, 1.625, 0 ;  /* 0x3e800000ff197435 */ /* 0x010fe200000001ff */
[----:B------:R-:W-:-:S04]  /*0250*/  IMAD.WIDE R28, R13, 0x4, R28 ;  /* 0x000000040d1c7825 */ /* 0x000fc800078e021c */
[C---:B------:R-:W-:Y:S02]  /*0260*/  IMAD.WIDE R26, R13.reuse, 0x4, R26 ;  /* 0x000000040d1a7825 */ /* 0x040fe400078e021a */
[----:B------:R-:W4:Y:S02]  /*0270*/  LDG.E.EL R28, desc[UR4][R28.64] ;  /* 0x000000041c1c7981 */ /* 0x000f24000c2e1900 */
[----:B-1----:R-:W-:Y:S02]  /*0280*/  IMAD.WIDE R14, R13, 0x4, R10 ;  /* 0x000000040d0e7825 */ /* 0x002fe400078e020a */
[----:B------:R1:W4:Y:S04]  /*0290*/  LDG.E.EL R27, desc[UR4][R26.64] ;  /* 0x000000041a1b7981 */ /* 0x000328000c2e1900 */
[----:B------:R-:W3:Y:S01]  /*02a0*/  LDG.E.EL R24, desc[UR4][R14.64] ;  /* 0x000000040e187981 */ /* 0x000ee2000c2e1900 */
[----:B0-----:R-:W-:-:S05]  /*02b0*/  IMAD.WIDE R2, R21, 0x4, R2 ;  /* 0x0000000415027825 */ /* 0x001fca00078e0202 */
[----:B------:R-:W3:Y:S01]  /*02c0*/  LDG.E.128 R12, desc[UR4][R2.64] ;  /* 0x00000004020c7981 */ /* 0x000ee2000c1e1d00 */
[----:B--2---:R-:W-:-:S03]  /*02d0*/  FADD R16, R4, 9.9999997473787516356e-06 ;  /* 0x3727c5ac04107421 */ /* 0x004fc60000000000 */
[----:B------:R-:W5:Y:S03]  /*02e0*/  LDG.E.128 R4, desc[UR4][R8.64] ;  /* 0x0000000408047981 */ /* 0x000f66000c1e1d00 */
[----:B------:R-:W0:Y:S01]  /*02f0*/  MUFU.SQRT R16, R16 ;  /* 0x0000001000107308 */ /* 0x000e220000002000 */
[----:B------:R-:W2:Y:S01]  /*0300*/  LDG.E.128 R8, desc[UR4][R8.64+0x800] ;  /* 0x0008000408087981 */ /* 0x000ea2000c1e1d00 */
[C---:B0-----:R-:W-:Y:S02]  /*0310*/  FSETP.GT.AND P0, PT, R16.reuse, 8.50705917302346158658e+37, PT ;  /* 0x7e8000001000780b */ /* 0x041fe40003f04000 */
[----:B------:R-:W-:-:S11]  /*0320*/  FSETP.GEU.AND P1, PT, R16, 1.175494350822287508e-38, PT ;  /* 0x008000001000780b */ /* 0x000fd60003f2e000 */
[----:B------:R-:W-:-:S04]  /*0330*/  @P0 FMUL R16, R16, 0.25 ;  /* 0x3e80000010100820 */ /* 0x000fc80000400000 */
[----:B------:R-:W-:Y:S01]  /*0340*/  @!P1 FMUL R16, R16, 16777216 ;  /* 0x4b80000010109820 */ /* 0x000fe20000400000 */
[----:B------:R-:W-:-:S05]  /*0350*/  FSEL R17, R25, 1, P0 ;  /* 0x3f80000019117808 */ /* 0x000fca0000000000 */
[----:B------:R-:W1:Y:S01]  /*0360*/  MUFU.RCP R16, R16 ;  /* 0x0000001000107308 */ /* 0x000e620000001000 */
[----:B------:R-:W-:-:S04]  /*0370*/  @!P1 FMUL R17, R17, 16777216 ;  /* 0x4b80000011119820 */ /* 0x000fc80000400000 */
[----:B-1----:R-:W-:Y:S02]  /*0380*/  FMUL R26, R16, R17 ;  /* 0x00000011101a7220 */ /* 0x002fe40000400000 */
[----:B------:R0:W4:Y:S01]  /*0390*/  LDG.E.128 R16, desc[UR4][R2.64+0x800] ;  /* 0x0008000402107981 */ /* 0x000122000c1e1d00 */
[----:B------:R-:W-:-:S04]  /*03a0*/  FADD R29, R20, 9.9999997473787516356e-06 ;  /* 0x3727c5ac141d7421 */ /* 0x000fc80000000000 */
[----:B------:R-:W1:Y:S02]  /*03b0*/  MUFU.SQRT R20, R29 ;  /* 0x0000001d00147308 */ /* 0x000e640000002000 */
[C---:B-1----:R-:W-:Y:S02]  /*03c0*/  FSETP.GT.AND P0, PT, R20.reuse, 8.50705917302346158658e+37, PT ;  /* 0x7e8000001400780b */ /* 0x042fe40003f04000 */
[----:B------:R-:W-:-:S11]  /*03d0*/  FSETP.GEU.AND P1, PT, R20, 1.175494350822287508e-38, PT ;  /* 0x008000001400780b */ /* 0x000fd60003f2e000 */
[----:B------:R-:W-:-:S04]  /*03e0*/  @P0 FMUL R20, R20, 0.25 ;  /* 0x3e80000014140820 */ /* 0x000fc80000400000 */
[----:B------:R-:W-:Y:S01]  /*03f0*/  @!P1 FMUL R20, R20, 16777216 ;  /* 0x4b80000014149820 */ /* 0x000fe20000400000 */
[----:B------:R-:W-:-:S05]  /*0400*/  FSEL R25, R25, 1, P0 ;  /* 0x3f80000019197808 */ /* 0x000fca0000000000 */
[----:B------:R-:W-:Y:S01]  /*0410*/  @!P1 FMUL R25, R25, 16777216 ;  /* 0x4b80000019199820 */ /* 0x000fe20000400000 */
[--C-:B-----5:R-:W-:Y:S01]  /*0420*/  FADD R29, R4, -R0.reuse ;  /* 0x80000000041d7221 */ /* 0x120fe20000000000 */
[--C-:B0-----:R-:W-:Y:S01]  /*0430*/  FADD R3, R5, -R0.reuse ;  /* 0x8000000005037221 */ /* 0x101fe20000000000 */
[--C-:B------:R-:W-:Y:S01]  /*0440*/  FADD R5, R6, -R0.reuse ;  /* 0x8000000006057221 */ /* 0x100fe20000000000 */
[----:B------:R-:W-:Y:S01]  /*0450*/  FADD R7, R7, -R0 ;  /* 0x8000000007077221 */ /* 0x000fe20000000000 */
[-C--:B------:R-:W-:Y:S01]  /*0460*/  FMUL R0, R29, R26.reuse ;  /* 0x0000001a1d007220 */ /* 0x080fe20000400000 */
[-C--:B------:R-:W-:Y:S01]  /*0470*/  FMUL R2, R3, R26.reuse ;  /* 0x0000001a03027220 */ /* 0x080fe20000400000 */
[----:B------:R-:W0:Y:S01]  /*0480*/  MUFU.RCP R4, R20 ;  /* 0x0000001400047308 */ /* 0x000e220000001000 */
[-C--:B------:R-:W-:Y:S01]  /*0490*/  FMUL R6, R5, R26.reuse ;  /* 0x0000001a05067220 */ /* 0x080fe20000400000 */
[----:B------:R-:W-:Y:S01]  /*04a0*/  FMUL R26, R7, R26 ;  /* 0x0000001a071a7220 */ /* 0x000fe20000400000 */
[C-C-:B---3--:R-:W-:Y:S01]  /*04b0*/  FFMA R7, R22.reuse, R0, R23.reuse ;  /* 0x0000000016077223 */ /* 0x148fe20000000017 */
[----:B------:R-:W-:-:S02]  /*04c0*/  FFMA R0, R22, R2, R23 ;  /* 0x0000000216007223 */ /* 0x000fc40000000017 */
[----:B------:R-:W1:Y:S01]  /*04d0*/  LDC.64 R2, c[0x0][0x240] ;  /* 0x00009000ff027b82 */ /* 0x000e620000000a00 */
[C-C-:B------:R-:W-:Y:S01]  /*04e0*/  FFMA R5, R22.reuse, R6, R23.reuse ;  /* 0x0000000616057223 */ /* 0x140fe20000000017 */
[----:B------:R-:W-:Y:S01]  /*04f0*/  FFMA R22, R22, R26, R23 ;  /* 0x0000001a16167223 */ /* 0x000fe20000000017 */
[--C-:B--2---:R-:W-:Y:S01]  /*0500*/  FADD R23, R9, -R24.reuse ;  /* 0x8000001809177221 */ /* 0x104fe20000000000 */
[--C-:B------:R-:W-:Y:S01]  /*0510*/  FADD R9, R10, -R24.reuse ;  /* 0x800000180a097221 */ /* 0x100fe20000000000 */
[--C-:B------:R-:W-:Y:S01]  /*0520*/  FADD R11, R11, -R24.reuse ;  /* 0x800000180b0b7221 */ /* 0x100fe20000000000 */
[----:B0-----:R-:W-:Y:S01]  /*0530*/  FMUL R4, R4, R25 ;  /* 0x0000001904047220 */ /* 0x001fe20000400000 */
[----:B------:R-:W-:-:S03]  /*0540*/  FADD R25, R8, -R24 ;  /* 0x8000001808197221 */ /* 0x000fc60000000000 */
[-C--:B------:R-:W-:Y:S01]  /*0550*/  FMUL R6, R23, R4.reuse ;  /* 0x0000000417067220 */ /* 0x080fe20000400000 */
[-C--:B------:R-:W-:Y:S01]  /*0560*/  FMUL R25, R25, R4.reuse ;  /* 0x0000000419197220 */ /* 0x080fe20000400000 */
[-C--:B------:R-:W-:Y:S01]  /*0570*/  FMUL R8, R9, R4.reuse ;  /* 0x0000000409087220 */ /* 0x080fe20000400000 */
[----:B------:R-:W-:Y:S01]  /*0580*/  FMUL R10, R11, R4 ;  /* 0x000000040b0a7220 */ /* 0x000fe20000400000 */
[C-C-:B----4-:R-:W-:Y:S01]  /*0590*/  FFMA R4, R28.reuse, R6, R27.reuse ;  /* 0x000000061c047223 */ /* 0x150fe2000000001b */
[C-C-:B------:R-:W-:Y:S01]  /*05a0*/  FFMA R9, R28.reuse, R25, R27.reuse ;  /* 0x000000191c097223 */ /* 0x140fe2000000001b */
[C-C-:B------:R-:W-:Y:S01]  /*05b0*/  FFMA R11, R28.reuse, R8, R27.reuse ;  /* 0x000000081c0b7223 */ /* 0x140fe2000000001b */
[----:B------:R-:W-:Y:S01]  /*05c0*/  FFMA R10, R28, R10, R27 ;  /* 0x0000000a1c0a7223 */ /* 0x000fe2000000001b */
[----:B------:R-:W-:Y:S01]  /*05d0*/  FADD R12, R12, R7 ;  /* 0x000000070c0c7221 */ /* 0x000fe20000000000 */
[----:B------:R-:W-:Y:S01]  /*05e0*/  FADD R13, R13, R0 ;  /* 0x000000000d0d7221 */ /* 0x000fe20000000000 */
[----:B------:R-:W-:Y:S01]  /*05f0*/  FADD R14, R14, R5 ;  /* 0x000000050e0e7221 */ /* 0x000fe20000000000 */
[----:B------:R-:W-:Y:S01]  /*0600*/  FADD R15, R15, R22 ;  /* 0x000000160f0f7221 */ /* 0x000fe20000000000 */
[----:B-1----:R-:W-:-:S05]  /*0610*/  IMAD.WIDE R2, R21, 0x4, R2 ;  /* 0x0000000415027825 */ /* 0x002fca00078e0202 */
[----:B------:R-:W-:Y:S01]  /*0620*/  STG.E.128 desc[UR4][R2.64], R12 ;  /* 0x0000000c02007986 */ /* 0x000fe2000c101d04 */
[----:B------:R-:W-:Y:S01]  /*0630*/  FADD R16, R16, R9 ;  /* 0x0000000910107221 */ /* 0x000fe20000000000 */
[----:B------:R-:W-:Y:S01]  /*0640*/  FADD R17, R17, R4 ;  /* 0x0000000411117221 */ /* 0x000fe20000000000 */
[----:B------:R-:W-:Y:S01]  /*0650*/  FADD R18, R18, R11 ;  /* 0x0000000b12127221 */ /* 0x000fe20000000000 */
[----:B------:R-:W-:-:S05]  /*0660*/  FADD R19, R19, R10 ;  /* 0x0000000a13137221 */ /* 0x000fca0000000000 */
[----:B------:R-:W-:Y:S01]  /*0670*/  STG.E.128 desc[UR4][R2.64+0x800], R16 ;  /* 0x0008001002007986 */ /* 0x000fe2000c101d04 */
[----:B------:R-:W-:Y:S05]  /*0680*/  EXIT ;  /* 0x000000000000794d */ /* 0x000fea0003800000 */
.L_x_0:
[----:B------:R-:W-:-:S00]  /*0690*/  BRA `(.L_x_0) ;  /* 0xfffffffc00fc7947 */ /* 0x000fc0000383ffff */
[----:B------:R-:W-:-:S00]  /*06a0*/  NOP ;  /* 0x0000000000007918 */ /* 0x000fc00000000000 */
        /* <DEDUP_REMOVED lines=13> */
.L_x_1:


//--------------------- .nv.global.init           --------------------------
	.section	.nv.global.init,"aw",@progbits
.nv.global.init:
	.type		_$_str,@object
	.size		_$_str,(_$_str_$_2 - _$_str)
_$_str:
        /*0000*/ 	.byte	0x5f, 0x5f, 0x43, 0x55, 0x44, 0x41, 0x5f, 0x46, 0x54, 0x5a, 0x00
	.type		_$_str_$_2,@object
	.size		_$_str_$_2,(.L_1 - _$_str_$_2)
_$_str_$_2:
        /*000b*/ 	.byte	0x5f, 0x5f, 0x43, 0x55, 0x44, 0x41, 0x5f, 0x50, 0x52, 0x45, 0x43, 0x5f, 0x53, 0x51, 0x52, 0x54
        /*001b*/ 	.byte	0x00
.L_1:


//--------------------- .nv.constant0.triton_poi_fused__native_batch_norm_legit_no_training_add_1 --------------------------
	.section	.nv.constant0.triton_poi_fused__native_batch_norm_legit_no_training_add_1,"a",@progbits
	.sectionflags	@""
	.align	4
.nv.constant0.triton_poi_fused__native_batch_norm_legit_no_training_add_1:
	.zero		588
